//
// Generated by NVIDIA NVVM Compiler
//
// Compiler Build ID: CL-36424714
// Cuda compilation tools, release 13.0, V13.0.88
// Based on NVVM 20.0.0
//

.version 9.0
.target sm_100
.address_size 64

	// .globl	_Z12saxpy_kernelfPfS_i

.visible .entry _Z12saxpy_kernelfPfS_i(
	.param .f32 _Z12saxpy_kernelfPfS_i_param_0,
	.param .u64 .ptr .align 1 _Z12saxpy_kernelfPfS_i_param_1,
	.param .u64 .ptr .align 1 _Z12saxpy_kernelfPfS_i_param_2,
	.param .u32 _Z12saxpy_kernelfPfS_i_param_3
)
{
	.reg .pred 	%p<2>;
	.reg .b32 	%r<6>;
	.reg .b32 	%f<5>;
	.reg .b64 	%rd<8>;

	ld.param.f32 	%f1, [_Z12saxpy_kernelfPfS_i_param_0];
	ld.param.u64 	%rd1, [_Z12saxpy_kernelfPfS_i_param_1];
	ld.param.u64 	%rd2, [_Z12saxpy_kernelfPfS_i_param_2];
	ld.param.u32 	%r2, [_Z12saxpy_kernelfPfS_i_param_3];
	mov.u32 	%r3, %ctaid.x;
	mov.u32 	%r4, %ntid.x;
	mov.u32 	%r5, %tid.x;
	mad.lo.s32 	%r1, %r3, %r4, %r5;
	setp.ge.s32 	%p1, %r1, %r2;
	@%p1 bra 	$L__BB0_2;
	cvta.to.global.u64 	%rd3, %rd1;
	cvta.to.global.u64 	%rd4, %rd2;
	mul.wide.s32 	%rd5, %r1, 4;
	add.s64 	%rd6, %rd3, %rd5;
	ld.global.f32 	%f2, [%rd6];
	add.s64 	%rd7, %rd4, %rd5;
	ld.global.f32 	%f3, [%rd7];
	fma.rn.f32 	%f4, %f1, %f2, %f3;
	st.global.f32 	[%rd7], %f4;
$L__BB0_2:
	ret;

}


// ===== COMPILED SASS (sm_100) =====

	.target	sm_100

	.elftype	@"ET_EXEC"


//--------------------- .note.nv.tkinfo           --------------------------
	.section	.note.nv.tkinfo,"",@"SHT_NOTE"
	.sectionflags	@"SHF_NOTE_NV_TKINFO"
	.tkinfo
        /*0018*/ 	.word	0x00000002
        /*0030*/ 	.string	""
        /*0030*/ 	.string	"ptxas"
        /*0030*/ 	.string	"Cuda compilation tools, release 13.0, V13.0.88"
        /*0030*/ 	.string	"Build cuda_13.0.r13.0/compiler.36424714_0"
        /*0030*/ 	.string	"-arch sm_100 -m 64 "



//--------------------- .note.nv.cuinfo           --------------------------
	.section	.note.nv.cuinfo,"",@"SHT_NOTE"
	.sectionflags	@"SHF_NOTE_NV_CUINFO"
        /*0018*/ 	.short	0x0002
        /*001a*/ 	.short	0x0064
        /*001c*/ 	.short	0x0082
	.zero		2


//--------------------- .nv.info                  --------------------------
	.section	.nv.info,"",@"SHT_CUDA_INFO"
	.align	4


	//----- nvinfo : EIATTR_REGCOUNT
	.align		4
        /*0000*/ 	.byte	0x04, 0x2f
        /*0002*/ 	.short	(.L_1 - .L_0)
	.align		4
.L_0:
        /*0004*/ 	.word	index@(_Z12saxpy_kernelfPfS_i)
        /*0008*/ 	.word	0x0000000a


	//----- nvinfo : EIATTR_FRAME_SIZE
	.align		4
.L_1:
        /*000c*/ 	.byte	0x04, 0x11
        /*000e*/ 	.short	(.L_3 - .L_2)
	.align		4
.L_2:
        /*0010*/ 	.word	index@(_Z12saxpy_kernelfPfS_i)
        /*0014*/ 	.word	0x00000000


	//----- nvinfo : EIATTR_MIN_STACK_SIZE
	.align		4
.L_3:
        /*0018*/ 	.byte	0x04, 0x12
        /*001a*/ 	.short	(.L_5 - .L_4)
	.align		4
.L_4:
        /*001c*/ 	.word	index@(_Z12saxpy_kernelfPfS_i)
        /*0020*/ 	.word	0x00000000
.L_5:


//--------------------- .nv.compat                --------------------------
	.section	.nv.compat,"",@"SHT_CUDA_COMPAT_INFO"
	.align	4
        /*0000*/ 	.byte	0x02, 0x09, 0x00, 0x00, 0x02, 0x02, 0x01, 0x00, 0x02, 0x05, 0x05, 0x00, 0x03, 0x07, 0x01, 0x01
        /*0010*/ 	.byte	0x02, 0x03, 0x00, 0x00, 0x02, 0x06, 0x01, 0x00, 0x04, 0x0b, 0x08, 0x00, 0x09, 0x00, 0x00, 0x00
        /*0020*/ 	.byte	0x00, 0x00, 0x00, 0x00


//--------------------- .nv.info._Z12saxpy_kernelfPfS_i --------------------------
	.section	.nv.info._Z12saxpy_kernelfPfS_i,"",@"SHT_CUDA_INFO"
	.sectionflags	@""
	.align	4


	//----- nvinfo : EIATTR_CUDA_API_VERSION
	.align		4
        /*0000*/ 	.byte	0x04, 0x37
        /*0002*/ 	.short	(.L_7 - .L_6)
.L_6:
        /*0004*/ 	.word	0x00000082


	//----- nvinfo : EIATTR_KPARAM_INFO
	.align		4
.L_7:
        /*0008*/ 	.byte	0x04, 0x17
        /*000a*/ 	.short	(.L_9 - .L_8)
.L_8:
        /*000c*/ 	.word	0x00000000
        /*0010*/ 	.short	0x0003
        /*0012*/ 	.short	0x0018
        /*0014*/ 	.byte	0x00, 0xf0, 0x11, 0x00


	//----- nvinfo : EIATTR_KPARAM_INFO
	.align		4
.L_9:
        /*0018*/ 	.byte	0x04, 0x17
        /*001a*/ 	.short	(.L_11 - .L_10)
.L_10:
        /*001c*/ 	.word	0x00000000
        /*0020*/ 	.short	0x0002
        /*0022*/ 	.short	0x0010
        /*0024*/ 	.byte	0x00, 0xf5, 0x21, 0x00


	//----- nvinfo : EIATTR_KPARAM_INFO
	.align		4
.L_11:
        /*0028*/ 	.byte	0x04, 0x17
        /*002a*/ 	.short	(.L_13 - .L_12)
.L_12:
        /*002c*/ 	.word	0x00000000
        /*0030*/ 	.short	0x0001
        /*0032*/ 	.short	0x0008
        /*0034*/ 	.byte	0x00, 0xf5, 0x21, 0x00


	//----- nvinfo : EIATTR_KPARAM_INFO
	.align		4
.L_13:
        /*0038*/ 	.byte	0x04, 0x17
        /*003a*/ 	.short	(.L_15 - .L_14)
.L_14:
        /*003c*/ 	.word	0x00000000
        /*0040*/ 	.short	0x0000
        /*0042*/ 	.short	0x0000
        /*0044*/ 	.byte	0x00, 0xf0, 0x11, 0x00


	//----- nvinfo : EIATTR_SPARSE_MMA_MASK
	.align		4
.L_15:
        /*0048*/ 	.byte	0x03, 0x50
        /*004a*/ 	.short	0x0000


	//----- nvinfo : EIATTR_MAXREG_COUNT
	.align		4
        /*004c*/ 	.byte	0x03, 0x1b
        /*004e*/ 	.short	0x00ff


	//----- nvinfo : EIATTR_MERCURY_ISA_VERSION
	.align		4
        /*0050*/ 	.byte	0x03, 0x5f
        /*0052*/ 	.short	0x0101


	//----- nvinfo : EIATTR_VRC_CTA_INIT_COUNT
	.align		4
        /*0054*/ 	.byte	0x02, 0x4a
	.zero		1
	.zero		1


	//----- nvinfo : EIATTR_EXIT_INSTR_OFFSETS
	.align		4
        /*0058*/ 	.byte	0x04, 0x1c
        /*005a*/ 	.short	(.L_17 - .L_16)


	//   ....[0]....
.L_16:
        /*005c*/ 	.word	0x00000070


	//   ....[1]....
        /*0060*/ 	.word	0x00000120


	//----- nvinfo : EIATTR_CBANK_PARAM_SIZE
	.align		4
.L_17:
        /*0064*/ 	.byte	0x03, 0x19
        /*0066*/ 	.short	0x001c


	//----- nvinfo : EIATTR_PARAM_CBANK
	.align		4
        /*0068*/ 	.byte	0x04, 0x0a
        /*006a*/ 	.short	(.L_19 - .L_18)
	.align		4
.L_18:
        /*006c*/ 	.word	index@(.nv.constant0._Z12saxpy_kernelfPfS_i)
        /*0070*/ 	.short	0x0380
        /*0072*/ 	.short	0x001c


	//----- nvinfo : EIATTR_SW_WAR
	.align		4
.L_19:
        /*0074*/ 	.byte	0x04, 0x36
        /*0076*/ 	.short	(.L_21 - .L_20)
.L_20:
        /*0078*/ 	.word	0x00000008
.L_21:


//--------------------- .nv.callgraph             --------------------------
	.section	.nv.callgraph,"",@"SHT_CUDA_CALLGRAPH"
	.align	4
	.sectionentsize	8
	.align		4
        /*0000*/ 	.word	0x00000000
	.align		4
        /*0004*/ 	.word	0xffffffff
	.align		4
        /*0008*/ 	.word	0x00000000
	.align		4
        /*000c*/ 	.word	0xfffffffe
	.align		4
        /*0010*/ 	.word	0x00000000
	.align		4
        /*0014*/ 	.word	0xfffffffd
	.align		4
        /*0018*/ 	.word	0x00000000
	.align		4
        /*001c*/ 	.word	0xfffffffc


//--------------------- .text._Z12saxpy_kernelfPfS_i --------------------------
	.section	.text._Z12saxpy_kernelfPfS_i,"ax",@progbits
	.align	128
        .global         _Z12saxpy_kernelfPfS_i
        .type           _Z12saxpy_kernelfPfS_i,@function
        .size           _Z12saxpy_kernelfPfS_i,(.L_x_1 - _Z12saxpy_kernelfPfS_i)
        .other          _Z12saxpy_kernelfPfS_i,@"STO_CUDA_ENTRY STV_DEFAULT"
_Z12saxpy_kernelfPfS_i:
.text._Z12saxpy_kernelfPfS_i:
[----:B------:R-:W-:Y:S01]  /*0000*/  LDC R1, c[0x0][0x37c] ;  /* 0x0000df00ff017b82 */ /* 0x000fe20000000800 */
[----:B------:R-:W0:Y:S07]  /*0010*/  S2R R0, SR_TID.X ;  /* 0x0000000000007919 */ /* 0x000e2e0000002100 */
[----:B------:R-:W0:Y:S01]  /*0020*/  S2UR UR4, SR_CTAID.X ;  /* 0x00000000000479c3 */ /* 0x000e220000002500 */
[----:B------:R-:W1:Y:S07]  /*0030*/  LDCU UR5, c[0x0][0x398] ;  /* 0x00007300ff0577ac */ /* 0x000e6e0008000800 */
[----:B------:R-:W0:Y:S02]  /*0040*/  LDC R7, c[0x0][0x360] ;  /* 0x0000d800ff077b82 */ /* 0x000e240000000800 */
[----:B0-----:R-:W-:-:S05]  /*0050*/  IMAD R7, R7, UR4, R0 ;  /* 0x0000000407077c24 */ /* 0x001fca000f8e0200 */
[----:B-1----:R-:W-:-:S13]  /*0060*/  ISETP.GE.AND P0, PT, R7, UR5, PT ;  /* 0x0000000507007c0c */ /* 0x002fda000bf06270 */
[----:B------:R-:W-:Y:S05]  /*0070*/  @P0 EXIT ;  /* 0x000000000000094d */ /* 0x000fea0003800000 */
[----:B------:R-:W0:Y:S01]  /*0080*/  LDC.64 R2, c[0x0][0x388] ;  /* 0x0000e200ff027b82 */ /* 0x000e220000000a00 */
[----:B------:R-:W1:Y:S01]  /*0090*/  LDCU.64 UR4, c[0x0][0x358] ;  /* 0x00006b00ff0477ac */ /* 0x000e620008000a00 */
[----:B------:R-:W2:Y:S06]  /*00a0*/  LDCU UR6, c[0x0][0x380] ;  /* 0x00007000ff0677ac */ /* 0x000eac0008000800 */
[----:B------:R-:W3:Y:S01]  /*00b0*/  LDC.64 R4, c[0x0][0x390] ;  /* 0x0000e400ff047b82 */ /* 0x000ee20000000a00 */
[----:B0-----:R-:W-:-:S06]  /*00c0*/  IMAD.WIDE R2, R7, 0x4, R2 ;  /* 0x0000000407027825 */ /* 0x001fcc00078e0202 */
[----:B-1----:R-:W2:Y:S01]  /*00d0*/  LDG.E R2, desc[UR4][R2.64] ;  /* 0x0000000402027981 */ /* 0x002ea2000c1e1900 */
[----:B---3--:R-:W-:-:S05]  /*00e0*/  IMAD.WIDE R4, R7, 0x4, R4 ;  /* 0x0000000407047825 */ /* 0x008fca00078e0204 */
[----:B------:R-:W2:Y:S02]  /*00f0*/  LDG.E R7, desc[UR4][R4.64] ;  /* 0x0000000404077981 */ /* 0x000ea4000c1e1900 */
[----:B--2---:R-:W-:-:S05]  /*0100*/  FFMA R7, R2, UR6, R7 ;  /* 0x0000000602077c23 */ /* 0x004fca0008000007 */
[----:B------:R-:W-:Y:S01]  /*0110*/  STG.E desc[UR4][R4.64], R7 ;  /* 0x0000000704007986 */ /* 0x000fe2000c101904 */
[----:B------:R-:W-:Y:S05]  /*0120*/  EXIT ;  /* 0x000000000000794d */ /* 0x000fea0003800000 */
.L_x_0:
[----:B------:R-:W-:-:S00]  /*0130*/  BRA `(.L_x_0) ;  /* 0xfffffffc00fc7947 */ /* 0x000fc0000383ffff */
[----:B------:R-:W-:-:S00]  /*0140*/  NOP ;  /* 0x0000000000007918 */ /* 0x000fc00000000000 */
        /* <DEDUP_REMOVED lines=11> */
.L_x_1:


//--------------------- .nv.shared.reserved.0     --------------------------
	.section	.nv.shared.reserved.0,"aw",@nobits
	.weak		__nv_reservedSMEM_offset_0_alias
	.size		__nv_reservedSMEM_offset_0_alias, 0, 64
	.other		__nv_reservedSMEM_offset_0_alias,@"STO_CUDA_RESERVED_SHARED STV_DEFAULT"
__nv_reservedSMEM_offset_0_alias:
	.zero		0
	.zero		64


//--------------------- .nv.constant0._Z12saxpy_kernelfPfS_i --------------------------
	.section	.nv.constant0._Z12saxpy_kernelfPfS_i,"a",@progbits
	.sectionflags	@""
	.align	4
.nv.constant0._Z12saxpy_kernelfPfS_i:
	.zero		924


//--------------------- SYMBOLS --------------------------

	.type		.nv.reservedSmem.offset0,@object
	.size		.nv.reservedSmem.offset0,0x4
